//
// Generated by NVIDIA NVVM Compiler
//
// Compiler Build ID: CL-36424714
// Cuda compilation tools, release 13.0, V13.0.88
// Based on NVVM 20.0.0
//

.version 9.0
.target sm_100
.address_size 64

	// .globl	_Z10checkIndexv
.extern .func  (.param .b32 func_retval0) vprintf
(
	.param .b64 vprintf_param_0,
	.param .b64 vprintf_param_1
)
;
.global .align 1 .b8 $str[90] = {116, 104, 114, 101, 97, 100, 73, 100, 120, 58, 40, 37, 100, 44, 32, 37, 100, 44, 32, 37, 100, 41, 32, 98, 108, 111, 99, 107, 73, 100, 120, 58, 40, 37, 100, 44, 32, 37, 100, 44, 32, 37, 100, 41, 10, 98, 108, 111, 99, 107, 68, 105, 109, 58, 40, 37, 100, 44, 32, 37, 100, 44, 32, 37, 100, 41, 32, 103, 114, 105, 100, 68, 105, 109, 58, 40, 37, 100, 44, 32, 37, 100, 44, 32, 37, 100, 41, 10, 10};

.visible .entry _Z10checkIndexv()
{
	.local .align 16 .b8 	__local_depot0[48];
	.reg .b64 	%SP;
	.reg .b64 	%SPL;
	.reg .b32 	%r<15>;
	.reg .b64 	%rd<5>;

	mov.u64 	%SPL, __local_depot0;
	cvta.local.u64 	%SP, %SPL;
	add.u64 	%rd1, %SP, 0;
	add.u64 	%rd2, %SPL, 0;
	mov.u32 	%r1, %tid.x;
	mov.u32 	%r2, %tid.y;
	mov.u32 	%r3, %tid.z;
	mov.u32 	%r4, %ctaid.x;
	mov.u32 	%r5, %ctaid.y;
	mov.u32 	%r6, %ctaid.z;
	mov.u32 	%r7, %ntid.x;
	mov.u32 	%r8, %ntid.y;
	mov.u32 	%r9, %ntid.z;
	mov.u32 	%r10, %nctaid.x;
	mov.u32 	%r11, %nctaid.y;
	mov.u32 	%r12, %nctaid.z;
	st.local.v4.u32 	[%rd2], {%r1, %r2, %r3, %r4};
	st.local.v4.u32 	[%rd2+16], {%r5, %r6, %r7, %r8};
	st.local.v4.u32 	[%rd2+32], {%r9, %r10, %r11, %r12};
	mov.u64 	%rd3, $str;
	cvta.global.u64 	%rd4, %rd3;
	{ // callseq 0, 0
	.param .b64 param0;
	st.param.b64 	[param0], %rd4;
	.param .b64 param1;
	st.param.b64 	[param1], %rd1;
	.param .b32 retval0;
	call.uni (retval0), 
	vprintf, 
	(
	param0, 
	param1
	);
	ld.param.b32 	%r13, [retval0];
	} // callseq 0
	ret;

}


// ===== COMPILED SASS (sm_100) =====

	.target	sm_100

	.elftype	@"ET_EXEC"


//--------------------- .note.nv.tkinfo           --------------------------
	.section	.note.nv.tkinfo,"",@"SHT_NOTE"
	.sectionflags	@"SHF_NOTE_NV_TKINFO"
	.tkinfo
        /*0018*/ 	.word	0x00000002
        /*0030*/ 	.string	""
        /*0030*/ 	.string	"ptxas"
        /*0030*/ 	.string	"Cuda compilation tools, release 13.0, V13.0.88"
        /*0030*/ 	.string	"Build cuda_13.0.r13.0/compiler.36424714_0"
        /*0030*/ 	.string	"-arch sm_100 -m 64 "



//--------------------- .note.nv.cuinfo           --------------------------
	.section	.note.nv.cuinfo,"",@"SHT_NOTE"
	.sectionflags	@"SHF_NOTE_NV_CUINFO"
        /*0018*/ 	.short	0x0002
        /*001a*/ 	.short	0x0064
        /*001c*/ 	.short	0x0082
	.zero		2


//--------------------- .nv.info                  --------------------------
	.section	.nv.info,"",@"SHT_CUDA_INFO"
	.align	4


	//----- nvinfo : EIATTR_REGCOUNT
	.align		4
        /*0000*/ 	.byte	0x04, 0x2f
        /*0002*/ 	.short	(.L_2 - .L_1)
	.align		4
.L_1:
        /*0004*/ 	.word	index@(_Z10checkIndexv)
        /*0008*/ 	.word	0x00000018


	//----- nvinfo : EIATTR_FRAME_SIZE
	.align		4
.L_2:
        /*000c*/ 	.byte	0x04, 0x11
        /*000e*/ 	.short	(.L_4 - .L_3)
	.align		4
.L_3:
        /*0010*/ 	.word	index@(_Z10checkIndexv)
        /*0014*/ 	.word	0x00000030


	//----- nvinfo : EIATTR_MIN_STACK_SIZE
	.align		4
.L_4:
        /*0018*/ 	.byte	0x04, 0x12
        /*001a*/ 	.short	(.L_6 - .L_5)
	.align		4
.L_5:
        /*001c*/ 	.word	index@(_Z10checkIndexv)
        /*0020*/ 	.word	0x00000030
.L_6:


//--------------------- .nv.compat                --------------------------
	.section	.nv.compat,"",@"SHT_CUDA_COMPAT_INFO"
	.align	4
        /*0000*/ 	.byte	0x02, 0x09, 0x00, 0x00, 0x02, 0x02, 0x01, 0x00, 0x02, 0x05, 0x05, 0x00, 0x03, 0x07, 0x01, 0x01
        /*0010*/ 	.byte	0x02, 0x03, 0x00, 0x00, 0x02, 0x06, 0x01, 0x00, 0x04, 0x0b, 0x08, 0x00, 0x09, 0x00, 0x00, 0x00
        /*0020*/ 	.byte	0x00, 0x00, 0x00, 0x00


//--------------------- .nv.info._Z10checkIndexv  --------------------------
	.section	.nv.info._Z10checkIndexv,"",@"SHT_CUDA_INFO"
	.sectionflags	@""
	.align	4


	//----- nvinfo : EIATTR_CUDA_API_VERSION
	.align		4
        /*0000*/ 	.byte	0x04, 0x37
        /*0002*/ 	.short	(.L_8 - .L_7)
.L_7:
        /*0004*/ 	.word	0x00000082


	//----- nvinfo : EIATTR_SPARSE_MMA_MASK
	.align		4
.L_8:
        /*0008*/ 	.byte	0x03, 0x50
        /*000a*/ 	.short	0x0000


	//----- nvinfo : EIATTR_MAXREG_COUNT
	.align		4
        /*000c*/ 	.byte	0x03, 0x1b
        /*000e*/ 	.short	0x00ff


	//----- nvinfo : EIATTR_EXTERNS
	.align		4
        /*0010*/ 	.byte	0x04, 0x0f
        /*0012*/ 	.short	(.L_10 - .L_9)


	//   ....[0]....
	.align		4
.L_9:
        /*0014*/ 	.word	index@(vprintf)


	//----- nvinfo : EIATTR_MERCURY_ISA_VERSION
	.align		4
.L_10:
        /*0018*/ 	.byte	0x03, 0x5f
        /*001a*/ 	.short	0x0101


	//----- nvinfo : EIATTR_VRC_CTA_INIT_COUNT
	.align		4
        /*001c*/ 	.byte	0x02, 0x4a
	.zero		1
	.zero		1


	//----- nvinfo : EIATTR_SYSCALL_OFFSETS
	.align		4
        /*0020*/ 	.byte	0x04, 0x46
        /*0022*/ 	.short	(.L_12 - .L_11)


	//   ....[0]....
.L_11:
        /*0024*/ 	.word	0x000001b0


	//----- nvinfo : EIATTR_EXIT_INSTR_OFFSETS
	.align		4
.L_12:
        /*0028*/ 	.byte	0x04, 0x1c
        /*002a*/ 	.short	(.L_14 - .L_13)


	//   ....[0]....
.L_13:
        /*002c*/ 	.word	0x000001c0


	//----- nvinfo : EIATTR_SW_WAR
	.align		4
.L_14:
        /*0030*/ 	.byte	0x04, 0x36
        /*0032*/ 	.short	(.L_16 - .L_15)
.L_15:
        /*0034*/ 	.word	0x00000008
.L_16:


//--------------------- .nv.callgraph             --------------------------
	.section	.nv.callgraph,"",@"SHT_CUDA_CALLGRAPH"
	.align	4
	.sectionentsize	8
	.align		4
        /*0000*/ 	.word	0x00000000
	.align		4
        /*0004*/ 	.word	0xffffffff
	.align		4
        /*0008*/ 	.word	index@(_Z10checkIndexv)
	.align		4
        /*000c*/ 	.word	index@(vprintf)
	.align		4
        /*0010*/ 	.word	0x00000000
	.align		4
        /*0014*/ 	.word	0xfffffffe
	.align		4
        /*0018*/ 	.word	0x00000000
	.align		4
        /*001c*/ 	.word	0xfffffffd
	.align		4
        /*0020*/ 	.word	0x00000000
	.align		4
        /*0024*/ 	.word	0xfffffffc


//--------------------- .nv.constant4             --------------------------
	.section	.nv.constant4,"a",@progbits
	.align	8
	.align		8
.nv.constant4:
        /*0000*/ 	.dword	vprintf
	.align		8
        /*0008*/ 	.dword	$str


//--------------------- .text._Z10checkIndexv     --------------------------
	.section	.text._Z10checkIndexv,"ax",@progbits
	.align	128
        .global         _Z10checkIndexv
        .type           _Z10checkIndexv,@function
        .size           _Z10checkIndexv,(.L_x_2 - _Z10checkIndexv)
        .other          _Z10checkIndexv,@"STO_CUDA_ENTRY STV_DEFAULT"
_Z10checkIndexv:
.text._Z10checkIndexv:
[----:B------:R-:W0:Y:S01]  /*0000*/  LDC R1, c[0x0][0x37c] ;  /* 0x0000df00ff017b82 */ /* 0x000e220000000800 */
[----:B------:R-:W1:Y:S01]  /*0010*/  S2R R8, SR_TID.X ;  /* 0x0000000000087919 */ /* 0x000e620000002100 */
[----:B------:R-:W2:Y:S06]  /*0020*/  LDCU UR5, c[0x0][0x2fc] ;  /* 0x00005f80ff0577ac */ /* 0x000eac0008000800 */
[----:B------:R-:W3:Y:S01]  /*0030*/  LDC R14, c[0x0][0x360] ;  /* 0x0000d800ff0e7b82 */ /* 0x000ee20000000800 */
[----:B0-----:R-:W-:Y:S01]  /*0040*/  VIADD R1, R1, 0xffffffd0 ;  /* 0xffffffd001017836 */ /* 0x001fe20000000000 */
[----:B------:R-:W1:Y:S01]  /*0050*/  S2R R9, SR_TID.Y ;  /* 0x0000000000097919 */ /* 0x000e620000002200 */
[----:B------:R-:W-:Y:S01]  /*0060*/  MOV R0, 0x0 ;  /* 0x0000000000007802 */ /* 0x000fe20000000f00 */
[----:B------:R-:W0:Y:S01]  /*0070*/  LDCU UR4, c[0x0][0x2f8] ;  /* 0x00005f00ff0477ac */ /* 0x000e220008000800 */
[----:B------:R-:W1:Y:S03]  /*0080*/  S2R R10, SR_TID.Z ;  /* 0x00000000000a7919 */ /* 0x000e660000002300 */
[----:B------:R-:W3:Y:S01]  /*0090*/  LDC R15, c[0x0][0x364] ;  /* 0x0000d900ff0f7b82 */ /* 0x000ee20000000800 */
[----:B------:R-:W4:Y:S01]  /*00a0*/  LDCU.64 UR6, c[0x4][0x8] ;  /* 0x01000100ff0677ac */ /* 0x000f220008000a00 */
[----:B------:R-:W1:Y:S01]  /*00b0*/  S2R R11, SR_CTAID.X ;  /* 0x00000000000b7919 */ /* 0x000e620000002500 */
[----:B------:R-:W3:Y:S05]  /*00c0*/  S2R R12, SR_CTAID.Y ;  /* 0x00000000000c7919 */ /* 0x000eea0000002600 */
[----:B------:R-:W5:Y:S01]  /*00d0*/  LDC R16, c[0x0][0x368] ;  /* 0x0000da00ff107b82 */ /* 0x000f620000000800 */
[----:B------:R-:W3:Y:S01]  /*00e0*/  S2R R13, SR_CTAID.Z ;  /* 0x00000000000d7919 */ /* 0x000ee20000002700 */
[----:B0-----:R-:W-:-:S06]  /*00f0*/  IADD3 R6, P0, PT, R1, UR4, RZ ;  /* 0x0000000401067c10 */ /* 0x001fcc000ff1e0ff */
[----:B------:R-:W5:Y:S01]  /*0100*/  LDC R17, c[0x0][0x370] ;  /* 0x0000dc00ff117b82 */ /* 0x000f620000000800 */
[----:B----4-:R-:W-:Y:S01]  /*0110*/  IMAD.U32 R4, RZ, RZ, UR6 ;  /* 0x00000006ff047e24 */ /* 0x010fe2000f8e00ff */
[----:B------:R-:W-:Y:S01]  /*0120*/  MOV R5, UR7 ;  /* 0x0000000700057c02 */ /* 0x000fe20008000f00 */
[----:B--2---:R-:W-:-:S05]  /*0130*/  IMAD.X R7, RZ, RZ, UR5, P0 ;  /* 0x00000005ff077e24 */ /* 0x004fca00080e06ff */
[----:B------:R-:W5:Y:S08]  /*0140*/  LDC R18, c[0x0][0x374] ;  /* 0x0000dd00ff127b82 */ /* 0x000f700000000800 */
[----:B------:R-:W5:Y:S01]  /*0150*/  LDC R19, c[0x0][0x378] ;  /* 0x0000de00ff137b82 */ /* 0x000f620000000800 */
[----:B-1----:R0:W-:Y:S07]  /*0160*/  STL.128 [R1], R8 ;  /* 0x0000000801007387 */ /* 0x0021ee0000100c00 */
[----:B------:R0:W1:Y:S01]  /*0170*/  LDC.64 R2, c[0x4][R0] ;  /* 0x0100000000027b82 */ /* 0x0000620000000a00 */
[----:B---3--:R0:W-:Y:S04]  /*0180*/  STL.128 [R1+0x10], R12 ;  /* 0x0000100c01007387 */ /* 0x0081e80000100c00 */
[----:B-----5:R0:W-:Y:S02]  /*0190*/  STL.128 [R1+0x20], R16 ;  /* 0x0000201001007387 */ /* 0x0201e40000100c00 */
[----:B------:R-:W-:-:S07]  /*01a0*/  LEPC R20, `(.L_x_0) ;  /* 0x000000001014794e */ /* 0x000fce0000000000 */
[----:B01----:R-:W-:Y:S05]  /*01b0*/  CALL.ABS.NOINC R2 ;  /* 0x0000000002007343 */ /* 0x003fea0003c00000 */
.L_x_0:
[----:B------:R-:W-:Y:S05]  /*01c0*/  EXIT ;  /* 0x000000000000794d */ /* 0x000fea0003800000 */
.L_x_1:
[----:B------:R-:W-:-:S00]  /*01d0*/  BRA `(.L_x_1) ;  /* 0xfffffffc00fc7947 */ /* 0x000fc0000383ffff */
[----:B------:R-:W-:-:S00]  /*01e0*/  NOP ;  /* 0x0000000000007918 */ /* 0x000fc00000000000 */
        /* <DEDUP_REMOVED lines=9> */
.L_x_2:


//--------------------- .nv.global.init           --------------------------
	.section	.nv.global.init,"aw",@progbits
.nv.global.init:
	.type		$str,@object
	.size		$str,(.L_0 - $str)
$str:
        /*0000*/ 	.byte	0x74, 0x68, 0x72, 0x65, 0x61, 0x64, 0x49, 0x64, 0x78, 0x3a, 0x28, 0x25, 0x64, 0x2c, 0x20, 0x25
        /*0010*/ 	.byte	0x64, 0x2c, 0x20, 0x25, 0x64, 0x29, 0x20, 0x62, 0x6c, 0x6f, 0x63, 0x6b, 0x49, 0x64, 0x78, 0x3a
        /*0020*/ 	.byte	0x28, 0x25, 0x64, 0x2c, 0x20, 0x25, 0x64, 0x2c, 0x20, 0x25, 0x64, 0x29, 0x0a, 0x62, 0x6c, 0x6f
        /*0030*/ 	.byte	0x63, 0x6b, 0x44, 0x69, 0x6d, 0x3a, 0x28, 0x25, 0x64, 0x2c, 0x20, 0x25, 0x64, 0x2c, 0x20, 0x25
        /*0040*/ 	.byte	0x64, 0x29, 0x20, 0x67, 0x72, 0x69, 0x64, 0x44, 0x69, 0x6d, 0x3a, 0x28, 0x25, 0x64, 0x2c, 0x20
        /*0050*/ 	.byte	0x25, 0x64, 0x2c, 0x20, 0x25, 0x64, 0x29, 0x0a, 0x0a, 0x00
.L_0:


//--------------------- .nv.shared.reserved.0     --------------------------
	.section	.nv.shared.reserved.0,"aw",@nobits
	.weak		__nv_reservedSMEM_offset_0_alias
	.size		__nv_reservedSMEM_offset_0_alias, 0, 64
	.other		__nv_reservedSMEM_offset_0_alias,@"STO_CUDA_RESERVED_SHARED STV_DEFAULT"
__nv_reservedSMEM_offset_0_alias:
	.zero		0
	.zero		64


//--------------------- .nv.constant0._Z10checkIndexv --------------------------
	.section	.nv.constant0._Z10checkIndexv,"a",@progbits
	.sectionflags	@""
	.align	4
.nv.constant0._Z10checkIndexv:
	.zero		896


//--------------------- SYMBOLS --------------------------

	.type		.nv.reservedSmem.offset0,@object
	.size		.nv.reservedSmem.offset0,0x4
	.type		vprintf,@function
